//
// Generated by NVIDIA NVVM Compiler
//
// Compiler Build ID: CL-36424714
// Cuda compilation tools, release 13.0, V13.0.88
// Based on NVVM 20.0.0
//

.version 9.0
.target sm_100
.address_size 64

	// .globl	_Z16djb2_hash_kernelPKcPiPj

.visible .entry _Z16djb2_hash_kernelPKcPiPj(
	.param .u64 .ptr .align 1 _Z16djb2_hash_kernelPKcPiPj_param_0,
	.param .u64 .ptr .align 1 _Z16djb2_hash_kernelPKcPiPj_param_1,
	.param .u64 .ptr .align 1 _Z16djb2_hash_kernelPKcPiPj_param_2
)
{
	.reg .pred 	%p<4>;
	.reg .b16 	%rs<2>;
	.reg .b32 	%r<21>;
	.reg .b64 	%rd<14>;

	ld.param.u64 	%rd4, [_Z16djb2_hash_kernelPKcPiPj_param_0];
	ld.param.u64 	%rd6, [_Z16djb2_hash_kernelPKcPiPj_param_1];
	ld.param.u64 	%rd5, [_Z16djb2_hash_kernelPKcPiPj_param_2];
	cvta.to.global.u64 	%rd7, %rd6;
	mov.u32 	%r9, %ctaid.x;
	mov.u32 	%r10, %ntid.x;
	mov.u32 	%r11, %tid.x;
	mad.lo.s32 	%r1, %r9, %r10, %r11;
	mul.wide.s32 	%rd8, %r1, 4;
	add.s64 	%rd9, %rd7, %rd8;
	ld.global.u32 	%r2, [%rd9];
	setp.lt.s32 	%p1, %r2, 1;
	mov.b32 	%r20, 5381;
	@%p1 bra 	$L__BB0_4;
	cvta.to.global.u64 	%rd13, %rd4;
	mov.b32 	%r20, 5381;
	mov.b32 	%r18, 0;
$L__BB0_2:
	ld.global.u8 	%rs1, [%rd13];
	setp.eq.s16 	%p2, %rs1, 0;
	@%p2 bra 	$L__BB0_4;
	add.s64 	%rd13, %rd13, 1;
	shl.b32 	%r14, %r20, 5;
	add.s32 	%r15, %r14, %r20;
	cvt.u32.u16 	%r16, %rs1;
	cvt.s32.s8 	%r17, %r16;
	add.s32 	%r20, %r15, %r17;
	add.s32 	%r18, %r18, 1;
	setp.ne.s32 	%p3, %r18, %r2;
	@%p3 bra 	$L__BB0_2;
$L__BB0_4:
	cvta.to.global.u64 	%rd10, %rd5;
	add.s64 	%rd12, %rd10, %rd8;
	st.global.u32 	[%rd12], %r20;
	ret;

}


// ===== COMPILED SASS (sm_100) =====

	.target	sm_100

	.elftype	@"ET_EXEC"


//--------------------- .note.nv.tkinfo           --------------------------
	.section	.note.nv.tkinfo,"",@"SHT_NOTE"
	.sectionflags	@"SHF_NOTE_NV_TKINFO"
	.tkinfo
        /*0018*/ 	.word	0x00000002
        /*0030*/ 	.string	""
        /*0030*/ 	.string	"ptxas"
        /*0030*/ 	.string	"Cuda compilation tools, release 13.0, V13.0.88"
        /*0030*/ 	.string	"Build cuda_13.0.r13.0/compiler.36424714_0"
        /*0030*/ 	.string	"-arch sm_100 -m 64 "



//--------------------- .note.nv.cuinfo           --------------------------
	.section	.note.nv.cuinfo,"",@"SHT_NOTE"
	.sectionflags	@"SHF_NOTE_NV_CUINFO"
        /*0018*/ 	.short	0x0002
        /*001a*/ 	.short	0x0064
        /*001c*/ 	.short	0x0082
	.zero		2


//--------------------- .nv.info                  --------------------------
	.section	.nv.info,"",@"SHT_CUDA_INFO"
	.align	4


	//----- nvinfo : EIATTR_REGCOUNT
	.align		4
        /*0000*/ 	.byte	0x04, 0x2f
        /*0002*/ 	.short	(.L_1 - .L_0)
	.align		4
.L_0:
        /*0004*/ 	.word	index@(_Z16djb2_hash_kernelPKcPiPj)
        /*0008*/ 	.word	0x0000000c


	//----- nvinfo : EIATTR_FRAME_SIZE
	.align		4
.L_1:
        /*000c*/ 	.byte	0x04, 0x11
        /*000e*/ 	.short	(.L_3 - .L_2)
	.align		4
.L_2:
        /*0010*/ 	.word	index@(_Z16djb2_hash_kernelPKcPiPj)
        /*0014*/ 	.word	0x00000000


	//----- nvinfo : EIATTR_MIN_STACK_SIZE
	.align		4
.L_3:
        /*0018*/ 	.byte	0x04, 0x12
        /*001a*/ 	.short	(.L_5 - .L_4)
	.align		4
.L_4:
        /*001c*/ 	.word	index@(_Z16djb2_hash_kernelPKcPiPj)
        /*0020*/ 	.word	0x00000000
.L_5:


//--------------------- .nv.compat                --------------------------
	.section	.nv.compat,"",@"SHT_CUDA_COMPAT_INFO"
	.align	4
        /*0000*/ 	.byte	0x02, 0x09, 0x00, 0x00, 0x02, 0x02, 0x01, 0x00, 0x02, 0x05, 0x05, 0x00, 0x03, 0x07, 0x01, 0x01
        /*0010*/ 	.byte	0x02, 0x03, 0x00, 0x00, 0x02, 0x06, 0x01, 0x00, 0x04, 0x0b, 0x08, 0x00, 0x09, 0x00, 0x00, 0x00
        /*0020*/ 	.byte	0x00, 0x00, 0x00, 0x00


//--------------------- .nv.info._Z16djb2_hash_kernelPKcPiPj --------------------------
	.section	.nv.info._Z16djb2_hash_kernelPKcPiPj,"",@"SHT_CUDA_INFO"
	.sectionflags	@""
	.align	4


	//----- nvinfo : EIATTR_CUDA_API_VERSION
	.align		4
        /*0000*/ 	.byte	0x04, 0x37
        /*0002*/ 	.short	(.L_7 - .L_6)
.L_6:
        /*0004*/ 	.word	0x00000082


	//----- nvinfo : EIATTR_KPARAM_INFO
	.align		4
.L_7:
        /*0008*/ 	.byte	0x04, 0x17
        /*000a*/ 	.short	(.L_9 - .L_8)
.L_8:
        /*000c*/ 	.word	0x00000000
        /*0010*/ 	.short	0x0002
        /*0012*/ 	.short	0x0010
        /*0014*/ 	.byte	0x00, 0xf5, 0x21, 0x00


	//----- nvinfo : EIATTR_KPARAM_INFO
	.align		4
.L_9:
        /*0018*/ 	.byte	0x04, 0x17
        /*001a*/ 	.short	(.L_11 - .L_10)
.L_10:
        /*001c*/ 	.word	0x00000000
        /*0020*/ 	.short	0x0001
        /*0022*/ 	.short	0x0008
        /*0024*/ 	.byte	0x00, 0xf5, 0x21, 0x00


	//----- nvinfo : EIATTR_KPARAM_INFO
	.align		4
.L_11:
        /*0028*/ 	.byte	0x04, 0x17
        /*002a*/ 	.short	(.L_13 - .L_12)
.L_12:
        /*002c*/ 	.word	0x00000000
        /*0030*/ 	.short	0x0000
        /*0032*/ 	.short	0x0000
        /*0034*/ 	.byte	0x00, 0xf5, 0x21, 0x00


	//----- nvinfo : EIATTR_SPARSE_MMA_MASK
	.align		4
.L_13:
        /*0038*/ 	.byte	0x03, 0x50
        /*003a*/ 	.short	0x0000


	//----- nvinfo : EIATTR_MAXREG_COUNT
	.align		4
        /*003c*/ 	.byte	0x03, 0x1b
        /*003e*/ 	.short	0x00ff


	//----- nvinfo : EIATTR_MERCURY_ISA_VERSION
	.align		4
        /*0040*/ 	.byte	0x03, 0x5f
        /*0042*/ 	.short	0x0101


	//----- nvinfo : EIATTR_VRC_CTA_INIT_COUNT
	.align		4
        /*0044*/ 	.byte	0x02, 0x4a
	.zero		1
	.zero		1


	//----- nvinfo : EIATTR_EXIT_INSTR_OFFSETS
	.align		4
        /*0048*/ 	.byte	0x04, 0x1c
        /*004a*/ 	.short	(.L_15 - .L_14)


	//   ....[0]....
.L_14:
        /*004c*/ 	.word	0x00000220


	//----- nvinfo : EIATTR_CRS_STACK_SIZE
	.align		4
.L_15:
        /*0050*/ 	.byte	0x04, 0x1e
        /*0052*/ 	.short	(.L_17 - .L_16)
.L_16:
        /*0054*/ 	.word	0x00000000


	//----- nvinfo : EIATTR_CBANK_PARAM_SIZE
	.align		4
.L_17:
        /*0058*/ 	.byte	0x03, 0x19
        /*005a*/ 	.short	0x0018


	//----- nvinfo : EIATTR_PARAM_CBANK
	.align		4
        /*005c*/ 	.byte	0x04, 0x0a
        /*005e*/ 	.short	(.L_19 - .L_18)
	.align		4
.L_18:
        /*0060*/ 	.word	index@(.nv.constant0._Z16djb2_hash_kernelPKcPiPj)
        /*0064*/ 	.short	0x0380
        /*0066*/ 	.short	0x0018


	//----- nvinfo : EIATTR_SW_WAR
	.align		4
.L_19:
        /*0068*/ 	.byte	0x04, 0x36
        /*006a*/ 	.short	(.L_21 - .L_20)
.L_20:
        /*006c*/ 	.word	0x00000008
.L_21:


//--------------------- .nv.callgraph             --------------------------
	.section	.nv.callgraph,"",@"SHT_CUDA_CALLGRAPH"
	.align	4
	.sectionentsize	8
	.align		4
        /*0000*/ 	.word	0x00000000
	.align		4
        /*0004*/ 	.word	0xffffffff
	.align		4
        /*0008*/ 	.word	0x00000000
	.align		4
        /*000c*/ 	.word	0xfffffffe
	.align		4
        /*0010*/ 	.word	0x00000000
	.align		4
        /*0014*/ 	.word	0xfffffffd
	.align		4
        /*0018*/ 	.word	0x00000000
	.align		4
        /*001c*/ 	.word	0xfffffffc


//--------------------- .text._Z16djb2_hash_kernelPKcPiPj --------------------------
	.section	.text._Z16djb2_hash_kernelPKcPiPj,"ax",@progbits
	.align	128
        .global         _Z16djb2_hash_kernelPKcPiPj
        .type           _Z16djb2_hash_kernelPKcPiPj,@function
        .size           _Z16djb2_hash_kernelPKcPiPj,(.L_x_4 - _Z16djb2_hash_kernelPKcPiPj)
        .other          _Z16djb2_hash_kernelPKcPiPj,@"STO_CUDA_ENTRY STV_DEFAULT"
_Z16djb2_hash_kernelPKcPiPj:
.text._Z16djb2_hash_kernelPKcPiPj:
[----:B------:R-:W-:Y:S01]  /*0000*/  LDC R1, c[0x0][0x37c] ;  /* 0x0000df00ff017b82 */ /* 0x000fe20000000800 */
[----:B------:R-:W0:Y:S07]  /*0010*/  S2R R0, SR_TID.X ;  /* 0x0000000000007919 */ /* 0x000e2e0000002100 */
[----:B------:R-:W0:Y:S01]  /*0020*/  S2UR UR6, SR_CTAID.X ;  /* 0x00000000000679c3 */ /* 0x000e220000002500 */
[----:B------:R-:W1:Y:S07]  /*0030*/  LDCU.64 UR4, c[0x0][0x358] ;  /* 0x00006b00ff0477ac */ /* 0x000e6e0008000a00 */
[----:B------:R-:W0:Y:S08]  /*0040*/  LDC R5, c[0x0][0x360] ;  /* 0x0000d800ff057b82 */ /* 0x000e300000000800 */
[----:B------:R-:W2:Y:S01]  /*0050*/  LDC.64 R2, c[0x0][0x388] ;  /* 0x0000e200ff027b82 */ /* 0x000ea20000000a00 */
[----:B0-----:R-:W-:-:S04]  /*0060*/  IMAD R5, R5, UR6, R0 ;  /* 0x0000000605057c24 */ /* 0x001fc8000f8e0200 */
[----:B--2---:R-:W-:-:S05]  /*0070*/  IMAD.WIDE R2, R5, 0x4, R2 ;  /* 0x0000000405027825 */ /* 0x004fca00078e0202 */
[----:B-1----:R-:W2:Y:S01]  /*0080*/  LDG.E R0, desc[UR4][R2.64] ;  /* 0x0000000402007981 */ /* 0x002ea2000c1e1900 */
[----:B------:R-:W-:Y:S01]  /*0090*/  BSSY.RECONVERGENT B0, `(.L_x_0) ;  /* 0x0000015000007945 */ /* 0x000fe20003800200 */
[----:B------:R-:W-:Y:S01]  /*00a0*/  IMAD.MOV.U32 R7, RZ, RZ, 0x1505 ;  /* 0x00001505ff077424 */ /* 0x000fe200078e00ff */
[----:B--2---:R-:W-:-:S13]  /*00b0*/  ISETP.GE.AND P0, PT, R0, 0x1, PT ;  /* 0x000000010000780c */ /* 0x004fda0003f06270 */
[----:B------:R-:W-:Y:S05]  /*00c0*/  @!P0 BRA `(.L_x_1) ;  /* 0x0000000000448947 */ /* 0x000fea0003800000 */
[----:B------:R-:W0:Y:S01]  /*00d0*/  LDCU.64 UR6, c[0x0][0x380] ;  /* 0x00007000ff0677ac */ /* 0x000e220008000a00 */
[----:B------:R-:W-:Y:S02]  /*00e0*/  HFMA2 R9, -RZ, RZ, 0, 0 ;  /* 0x00000000ff097431 */ /* 0x000fe400000001ff */
[----:B------:R-:W-:Y:S01]  /*00f0*/  IMAD.MOV.U32 R7, RZ, RZ, 0x1505 ;  /* 0x00001505ff077424 */ /* 0x000fe200078e00ff */
[----:B0-----:R-:W-:Y:S01]  /*0100*/  MOV R4, UR6 ;  /* 0x0000000600047c02 */ /* 0x001fe20008000f00 */
[----:B------:R-:W-:-:S07]  /*0110*/  IMAD.U32 R3, RZ, RZ, UR7 ;  /* 0x00000007ff037e24 */ /* 0x000fce000f8e00ff */
.L_x_2:
[----:B------:R-:W-:-:S06]  /*0120*/  IMAD.MOV.U32 R2, RZ, RZ, R4 ;  /* 0x000000ffff027224 */ /* 0x000fcc00078e0004 */
[----:B------:R-:W2:Y:S02]  /*0130*/  LDG.E.U8 R2, desc[UR4][R2.64] ;  /* 0x0000000402027981 */ /* 0x000ea4000c1e1100 */
[----:B--2---:R-:W-:-:S13]  /*0140*/  ISETP.NE.AND P0, PT, R2, RZ, PT ;  /* 0x000000ff0200720c */ /* 0x004fda0003f05270 */
[----:B------:R-:W-:Y:S05]  /*0150*/  @!P0 BRA `(.L_x_1) ;  /* 0x0000000000208947 */ /* 0x000fea0003800000 */
[----:B------:R-:W-:Y:S01]  /*0160*/  IADD3 R9, PT, PT, R9, 0x1, RZ ;  /* 0x0000000109097810 */ /* 0x000fe20007ffe0ff */
[----:B------:R-:W-:Y:S01]  /*0170*/  IMAD R7, R7, 0x20, R7 ;  /* 0x0000002007077824 */ /* 0x000fe200078e0207 */
[----:B------:R-:W-:Y:S02]  /*0180*/  PRMT R2, R2, 0x8880, RZ ;  /* 0x0000888002027816 */ /* 0x000fe400000000ff */
[----:B------:R-:W-:Y:S02]  /*0190*/  ISETP.NE.AND P0, PT, R9, R0, PT ;  /* 0x000000000900720c */ /* 0x000fe40003f05270 */
[----:B------:R-:W-:Y:S01]  /*01a0*/  IADD3 R4, P1, PT, R4, 0x1, RZ ;  /* 0x0000000104047810 */ /* 0x000fe20007f3e0ff */
[----:B------:R-:W-:-:S03]  /*01b0*/  IMAD.IADD R7, R7, 0x1, R2 ;  /* 0x0000000107077824 */ /* 0x000fc600078e0202 */
[----:B------:R-:W-:-:S07]  /*01c0*/  IADD3.X R3, PT, PT, RZ, R3, RZ, P1, !PT ;  /* 0x00000003ff037210 */ /* 0x000fce0000ffe4ff */
[----:B------:R-:W-:Y:S05]  /*01d0*/  @P0 BRA `(.L_x_2) ;  /* 0xfffffffc00d00947 */ /* 0x000fea000383ffff */
.L_x_1:
[----:B------:R-:W-:Y:S05]  /*01e0*/  BSYNC.RECONVERGENT B0 ;  /* 0x0000000000007941 */ /* 0x000fea0003800200 */
.L_x_0:
[----:B------:R-:W0:Y:S02]  /*01f0*/  LDC.64 R2, c[0x0][0x390] ;  /* 0x0000e400ff027b82 */ /* 0x000e240000000a00 */
[----:B0-----:R-:W-:-:S05]  /*0200*/  IMAD.WIDE R2, R5, 0x4, R2 ;  /* 0x0000000405027825 */ /* 0x001fca00078e0202 */
[----:B------:R-:W-:Y:S01]  /*0210*/  STG.E desc[UR4][R2.64], R7 ;  /* 0x0000000702007986 */ /* 0x000fe2000c101904 */
[----:B------:R-:W-:Y:S05]  /*0220*/  EXIT ;  /* 0x000000000000794d */ /* 0x000fea0003800000 */
.L_x_3:
[----:B------:R-:W-:-:S00]  /*0230*/  BRA `(.L_x_3) ;  /* 0xfffffffc00fc7947 */ /* 0x000fc0000383ffff */
[----:B------:R-:W-:-:S00]  /*0240*/  NOP ;  /* 0x0000000000007918 */ /* 0x000fc00000000000 */
        /* <DEDUP_REMOVED lines=11> */
.L_x_4:


//--------------------- .nv.shared.reserved.0     --------------------------
	.section	.nv.shared.reserved.0,"aw",@nobits
	.weak		__nv_reservedSMEM_offset_0_alias
	.size		__nv_reservedSMEM_offset_0_alias, 0, 64
	.other		__nv_reservedSMEM_offset_0_alias,@"STO_CUDA_RESERVED_SHARED STV_DEFAULT"
__nv_reservedSMEM_offset_0_alias:
	.zero		0
	.zero		64


//--------------------- .nv.constant0._Z16djb2_hash_kernelPKcPiPj --------------------------
	.section	.nv.constant0._Z16djb2_hash_kernelPKcPiPj,"a",@progbits
	.sectionflags	@""
	.align	4
.nv.constant0._Z16djb2_hash_kernelPKcPiPj:
	.zero		920


//--------------------- SYMBOLS --------------------------

	.type		.nv.reservedSmem.offset0,@object
	.size		.nv.reservedSmem.offset0,0x4
